//
// Generated by NVIDIA NVVM Compiler
//
// Compiler Build ID: CL-36424714
// Cuda compilation tools, release 13.0, V13.0.88
// Based on NVVM 20.0.0
//

.version 9.0
.target sm_100
.address_size 64

	// .globl	_Z13square_kernelPfS_i

.visible .entry _Z13square_kernelPfS_i(
	.param .u64 .ptr .align 1 _Z13square_kernelPfS_i_param_0,
	.param .u64 .ptr .align 1 _Z13square_kernelPfS_i_param_1,
	.param .u32 _Z13square_kernelPfS_i_param_2
)
{
	.reg .pred 	%p<3>;
	.reg .b32 	%r<11>;
	.reg .b32 	%f<3>;
	.reg .b64 	%rd<8>;

	ld.param.u64 	%rd3, [_Z13square_kernelPfS_i_param_0];
	ld.param.u64 	%rd4, [_Z13square_kernelPfS_i_param_1];
	ld.param.u32 	%r6, [_Z13square_kernelPfS_i_param_2];
	mov.u32 	%r7, %tid.x;
	mov.u32 	%r8, %ctaid.x;
	mov.u32 	%r1, %ntid.x;
	mad.lo.s32 	%r10, %r8, %r1, %r7;
	setp.ge.s32 	%p1, %r10, %r6;
	@%p1 bra 	$L__BB0_3;
	mov.u32 	%r9, %nctaid.x;
	mul.lo.s32 	%r3, %r9, %r1;
	cvta.to.global.u64 	%rd1, %rd3;
	cvta.to.global.u64 	%rd2, %rd4;
$L__BB0_2:
	mul.wide.s32 	%rd5, %r10, 4;
	add.s64 	%rd6, %rd1, %rd5;
	ld.global.f32 	%f1, [%rd6];
	mul.f32 	%f2, %f1, %f1;
	add.s64 	%rd7, %rd2, %rd5;
	st.global.f32 	[%rd7], %f2;
	add.s32 	%r10, %r10, %r3;
	setp.lt.s32 	%p2, %r10, %r6;
	@%p2 bra 	$L__BB0_2;
$L__BB0_3:
	ret;

}
	// .globl	_Z20spectral_func_kernelPfS_S_S_S_i
.visible .entry _Z20spectral_func_kernelPfS_S_S_S_i(
	.param .u64 .ptr .align 1 _Z20spectral_func_kernelPfS_S_S_S_i_param_0,
	.param .u64 .ptr .align 1 _Z20spectral_func_kernelPfS_S_S_S_i_param_1,
	.param .u64 .ptr .align 1 _Z20spectral_func_kernelPfS_S_S_S_i_param_2,
	.param .u64 .ptr .align 1 _Z20spectral_func_kernelPfS_S_S_S_i_param_3,
	.param .u64 .ptr .align 1 _Z20spectral_func_kernelPfS_S_S_S_i_param_4,
	.param .u32 _Z20spectral_func_kernelPfS_S_S_S_i_param_5
)
{
	.reg .pred 	%p<12>;
	.reg .b32 	%r<38>;
	.reg .b32 	%f<105>;
	.reg .b64 	%rd<35>;

	ld.param.u64 	%rd12, [_Z20spectral_func_kernelPfS_S_S_S_i_param_0];
	ld.param.u64 	%rd13, [_Z20spectral_func_kernelPfS_S_S_S_i_param_1];
	ld.param.u64 	%rd14, [_Z20spectral_func_kernelPfS_S_S_S_i_param_2];
	ld.param.u64 	%rd15, [_Z20spectral_func_kernelPfS_S_S_S_i_param_3];
	ld.param.u64 	%rd16, [_Z20spectral_func_kernelPfS_S_S_S_i_param_4];
	ld.param.u32 	%r23, [_Z20spectral_func_kernelPfS_S_S_S_i_param_5];
	cvta.to.global.u64 	%rd1, %rd12;
	cvta.to.global.u64 	%rd2, %rd13;
	cvta.to.global.u64 	%rd3, %rd14;
	cvta.to.global.u64 	%rd4, %rd16;
	cvta.to.global.u64 	%rd5, %rd15;
	mov.u32 	%r24, %tid.x;
	mov.u32 	%r25, %ctaid.x;
	mov.u32 	%r1, %ntid.x;
	mad.lo.s32 	%r32, %r25, %r1, %r24;
	setp.ge.s32 	%p1, %r32, %r23;
	@%p1 bra 	$L__BB1_16;
	setp.gt.s32 	%p2, %r23, 1;
	mov.u32 	%r26, %nctaid.x;
	mul.lo.s32 	%r3, %r26, %r1;
	@%p2 bra 	$L__BB1_2;
	bra.uni 	$L__BB1_15;
$L__BB1_2:
	add.s32 	%r27, %r23, -1;
	add.s32 	%r4, %r23, -2;
	add.s32 	%r28, %r23, 7;
	and.b32  	%r29, %r28, 7;
	add.s32 	%r5, %r29, -1;
	add.s32 	%r30, %r23, 3;
	and.b32  	%r6, %r30, 3;
	and.b32  	%r7, %r27, 7;
	and.b32  	%r8, %r27, -8;
	and.b32  	%r9, %r28, 3;
	and.b32  	%r10, %r30, 1;
	neg.s32 	%r11, %r8;
$L__BB1_3:
	setp.lt.u32 	%p4, %r4, 7;
	mul.wide.s32 	%rd20, %r32, 4;
	add.s64 	%rd21, %rd5, %rd20;
	ld.global.f32 	%f1, [%rd21];
	mov.f32 	%f104, 0f00000000;
	mov.b32 	%r35, 0;
	@%p4 bra 	$L__BB1_6;
	add.s64 	%rd34, %rd2, 16;
	add.s64 	%rd33, %rd1, 16;
	mov.f32 	%f104, 0f00000000;
	mov.u32 	%r33, %r11;
$L__BB1_5:
	.pragma "nounroll";
	ld.global.f32 	%f21, [%rd34+-16];
	ld.global.f32 	%f22, [%rd33+-16];
	sub.f32 	%f23, %f22, %f1;
	div.rn.f32 	%f24, %f21, %f23;
	add.f32 	%f25, %f104, %f24;
	ld.global.f32 	%f26, [%rd34+-12];
	ld.global.f32 	%f27, [%rd33+-12];
	sub.f32 	%f28, %f27, %f1;
	div.rn.f32 	%f29, %f26, %f28;
	add.f32 	%f30, %f25, %f29;
	ld.global.f32 	%f31, [%rd34+-8];
	ld.global.f32 	%f32, [%rd33+-8];
	sub.f32 	%f33, %f32, %f1;
	div.rn.f32 	%f34, %f31, %f33;
	add.f32 	%f35, %f30, %f34;
	ld.global.f32 	%f36, [%rd34+-4];
	ld.global.f32 	%f37, [%rd33+-4];
	sub.f32 	%f38, %f37, %f1;
	div.rn.f32 	%f39, %f36, %f38;
	add.f32 	%f40, %f35, %f39;
	ld.global.f32 	%f41, [%rd34];
	ld.global.f32 	%f42, [%rd33];
	sub.f32 	%f43, %f42, %f1;
	div.rn.f32 	%f44, %f41, %f43;
	add.f32 	%f45, %f40, %f44;
	ld.global.f32 	%f46, [%rd34+4];
	ld.global.f32 	%f47, [%rd33+4];
	sub.f32 	%f48, %f47, %f1;
	div.rn.f32 	%f49, %f46, %f48;
	add.f32 	%f50, %f45, %f49;
	ld.global.f32 	%f51, [%rd34+8];
	ld.global.f32 	%f52, [%rd33+8];
	sub.f32 	%f53, %f52, %f1;
	div.rn.f32 	%f54, %f51, %f53;
	add.f32 	%f55, %f50, %f54;
	ld.global.f32 	%f56, [%rd34+12];
	ld.global.f32 	%f57, [%rd33+12];
	sub.f32 	%f58, %f57, %f1;
	div.rn.f32 	%f59, %f56, %f58;
	add.f32 	%f104, %f55, %f59;
	add.s32 	%r33, %r33, 8;
	add.s64 	%rd34, %rd34, 32;
	add.s64 	%rd33, %rd33, 32;
	setp.ne.s32 	%p5, %r33, 0;
	mov.u32 	%r35, %r8;
	@%p5 bra 	$L__BB1_5;
$L__BB1_6:
	setp.eq.s32 	%p6, %r7, 0;
	@%p6 bra 	$L__BB1_14;
	setp.lt.u32 	%p7, %r5, 3;
	@%p7 bra 	$L__BB1_9;
	mul.wide.u32 	%rd22, %r35, 4;
	add.s64 	%rd23, %rd2, %rd22;
	ld.global.f32 	%f61, [%rd23];
	add.s64 	%rd24, %rd1, %rd22;
	ld.global.f32 	%f62, [%rd24];
	sub.f32 	%f63, %f62, %f1;
	div.rn.f32 	%f64, %f61, %f63;
	add.f32 	%f65, %f104, %f64;
	ld.global.f32 	%f66, [%rd23+4];
	ld.global.f32 	%f67, [%rd24+4];
	sub.f32 	%f68, %f67, %f1;
	div.rn.f32 	%f69, %f66, %f68;
	add.f32 	%f70, %f65, %f69;
	ld.global.f32 	%f71, [%rd23+8];
	ld.global.f32 	%f72, [%rd24+8];
	sub.f32 	%f73, %f72, %f1;
	div.rn.f32 	%f74, %f71, %f73;
	add.f32 	%f75, %f70, %f74;
	ld.global.f32 	%f76, [%rd23+12];
	ld.global.f32 	%f77, [%rd24+12];
	sub.f32 	%f78, %f77, %f1;
	div.rn.f32 	%f79, %f76, %f78;
	add.f32 	%f104, %f75, %f79;
	add.s32 	%r35, %r35, 4;
$L__BB1_9:
	setp.eq.s32 	%p8, %r9, 0;
	@%p8 bra 	$L__BB1_14;
	setp.eq.s32 	%p9, %r6, 1;
	@%p9 bra 	$L__BB1_12;
	mul.wide.u32 	%rd25, %r35, 4;
	add.s64 	%rd26, %rd2, %rd25;
	ld.global.f32 	%f81, [%rd26];
	add.s64 	%rd27, %rd1, %rd25;
	ld.global.f32 	%f82, [%rd27];
	sub.f32 	%f83, %f82, %f1;
	div.rn.f32 	%f84, %f81, %f83;
	add.f32 	%f85, %f104, %f84;
	ld.global.f32 	%f86, [%rd26+4];
	ld.global.f32 	%f87, [%rd27+4];
	sub.f32 	%f88, %f87, %f1;
	div.rn.f32 	%f89, %f86, %f88;
	add.f32 	%f104, %f85, %f89;
	add.s32 	%r35, %r35, 2;
$L__BB1_12:
	setp.eq.s32 	%p10, %r10, 0;
	@%p10 bra 	$L__BB1_14;
	mul.wide.u32 	%rd28, %r35, 4;
	add.s64 	%rd29, %rd2, %rd28;
	ld.global.f32 	%f90, [%rd29];
	add.s64 	%rd30, %rd1, %rd28;
	ld.global.f32 	%f91, [%rd30];
	sub.f32 	%f92, %f91, %f1;
	div.rn.f32 	%f93, %f90, %f92;
	add.f32 	%f104, %f104, %f93;
$L__BB1_14:
	ld.global.f32 	%f94, [%rd4];
	sub.f32 	%f95, %f1, %f94;
	add.f32 	%f96, %f104, %f95;
	mul.wide.s32 	%rd31, %r32, 4;
	add.s64 	%rd32, %rd3, %rd31;
	st.global.f32 	[%rd32], %f96;
	add.s32 	%r32, %r32, %r3;
	setp.lt.s32 	%p11, %r32, %r23;
	@%p11 bra 	$L__BB1_3;
	bra.uni 	$L__BB1_16;
$L__BB1_15:
	mul.wide.s32 	%rd17, %r32, 4;
	add.s64 	%rd18, %rd5, %rd17;
	ld.global.f32 	%f14, [%rd18];
	ld.global.f32 	%f15, [%rd4];
	sub.f32 	%f16, %f14, %f15;
	add.f32 	%f17, %f16, 0f00000000;
	add.s64 	%rd19, %rd3, %rd17;
	st.global.f32 	[%rd19], %f17;
	add.s32 	%r32, %r32, %r3;
	setp.lt.s32 	%p3, %r32, %r23;
	@%p3 bra 	$L__BB1_15;
$L__BB1_16:
	ret;

}


// ===== COMPILED SASS (sm_100) =====

	.target	sm_100

	.elftype	@"ET_EXEC"


//--------------------- .note.nv.tkinfo           --------------------------
	.section	.note.nv.tkinfo,"",@"SHT_NOTE"
	.sectionflags	@"SHF_NOTE_NV_TKINFO"
	.tkinfo
        /*0018*/ 	.word	0x00000002
        /*0030*/ 	.string	""
        /*0030*/ 	.string	"ptxas"
        /*0030*/ 	.string	"Cuda compilation tools, release 13.0, V13.0.88"
        /*0030*/ 	.string	"Build cuda_13.0.r13.0/compiler.36424714_0"
        /*0030*/ 	.string	"-arch sm_100 -m 64 "



//--------------------- .note.nv.cuinfo           --------------------------
	.section	.note.nv.cuinfo,"",@"SHT_NOTE"
	.sectionflags	@"SHF_NOTE_NV_CUINFO"
        /*0018*/ 	.short	0x0002
        /*001a*/ 	.short	0x0064
        /*001c*/ 	.short	0x0082
	.zero		2


//--------------------- .nv.info                  --------------------------
	.section	.nv.info,"",@"SHT_CUDA_INFO"
	.align	4


	//----- nvinfo : EIATTR_REGCOUNT
	.align		4
        /*0000*/ 	.byte	0x04, 0x2f
        /*0002*/ 	.short	(.L_1 - .L_0)
	.align		4
.L_0:
        /*0004*/ 	.word	index@(_Z13square_kernelPfS_i)
        /*0008*/ 	.word	0x00000010


	//----- nvinfo : EIATTR_FRAME_SIZE
	.align		4
.L_1:
        /*000c*/ 	.byte	0x04, 0x11
        /*000e*/ 	.short	(.L_3 - .L_2)
	.align		4
.L_2:
        /*0010*/ 	.word	index@(_Z13square_kernelPfS_i)
        /*0014*/ 	.word	0x00000000


	//----- nvinfo : EIATTR_REGCOUNT
	.align		4
.L_3:
        /*0018*/ 	.byte	0x04, 0x2f
        /*001a*/ 	.short	(.L_5 - .L_4)
	.align		4
.L_4:
        /*001c*/ 	.word	index@(_Z20spectral_func_kernelPfS_S_S_S_i)
        /*0020*/ 	.word	0x00000016


	//----- nvinfo : EIATTR_FRAME_SIZE
	.align		4
.L_5:
        /*0024*/ 	.byte	0x04, 0x11
        /*0026*/ 	.short	(.L_7 - .L_6)
	.align		4
.L_6:
        /*0028*/ 	.word	index@($__internal_0_$__cuda_sm3x_div_rn_noftz_f32_slowpath)
        /*002c*/ 	.word	0x00000000


	//----- nvinfo : EIATTR_FRAME_SIZE
	.align		4
.L_7:
        /*0030*/ 	.byte	0x04, 0x11
        /*0032*/ 	.short	(.L_9 - .L_8)
	.align		4
.L_8:
        /*0034*/ 	.word	index@(_Z20spectral_func_kernelPfS_S_S_S_i)
        /*0038*/ 	.word	0x00000000


	//----- nvinfo : EIATTR_MIN_STACK_SIZE
	.align		4
.L_9:
        /*003c*/ 	.byte	0x04, 0x12
        /*003e*/ 	.short	(.L_11 - .L_10)
	.align		4
.L_10:
        /*0040*/ 	.word	index@(_Z20spectral_func_kernelPfS_S_S_S_i)
        /*0044*/ 	.word	0x00000000


	//----- nvinfo : EIATTR_MIN_STACK_SIZE
	.align		4
.L_11:
        /*0048*/ 	.byte	0x04, 0x12
        /*004a*/ 	.short	(.L_13 - .L_12)
	.align		4
.L_12:
        /*004c*/ 	.word	index@(_Z13square_kernelPfS_i)
        /*0050*/ 	.word	0x00000000
.L_13:


//--------------------- .nv.compat                --------------------------
	.section	.nv.compat,"",@"SHT_CUDA_COMPAT_INFO"
	.align	4
        /*0000*/ 	.byte	0x02, 0x09, 0x00, 0x00, 0x02, 0x02, 0x01, 0x00, 0x02, 0x05, 0x05, 0x00, 0x03, 0x07, 0x01, 0x01
        /*0010*/ 	.byte	0x02, 0x03, 0x00, 0x00, 0x02, 0x06, 0x01, 0x00, 0x04, 0x0b, 0x08, 0x00, 0x01, 0x00, 0x00, 0x00
        /*0020*/ 	.byte	0x00, 0x00, 0x00, 0x00


//--------------------- .nv.info._Z20spectral_func_kernelPfS_S_S_S_i --------------------------
	.section	.nv.info._Z20spectral_func_kernelPfS_S_S_S_i,"",@"SHT_CUDA_INFO"
	.sectionflags	@""
	.align	4


	//----- nvinfo : EIATTR_CUDA_API_VERSION
	.align		4
        /*0000*/ 	.byte	0x04, 0x37
        /*0002*/ 	.short	(.L_15 - .L_14)
.L_14:
        /*0004*/ 	.word	0x00000082


	//----- nvinfo : EIATTR_KPARAM_INFO
	.align		4
.L_15:
        /*0008*/ 	.byte	0x04, 0x17
        /*000a*/ 	.short	(.L_17 - .L_16)
.L_16:
        /*000c*/ 	.word	0x00000000
        /*0010*/ 	.short	0x0005
        /*0012*/ 	.short	0x0028
        /*0014*/ 	.byte	0x00, 0xf0, 0x11, 0x00


	//----- nvinfo : EIATTR_KPARAM_INFO
	.align		4
.L_17:
        /*0018*/ 	.byte	0x04, 0x17
        /*001a*/ 	.short	(.L_19 - .L_18)
.L_18:
        /*001c*/ 	.word	0x00000000
        /*0020*/ 	.short	0x0004
        /*0022*/ 	.short	0x0020
        /*0024*/ 	.byte	0x00, 0xf5, 0x21, 0x00


	//----- nvinfo : EIATTR_KPARAM_INFO
	.align		4
.L_19:
        /*0028*/ 	.byte	0x04, 0x17
        /*002a*/ 	.short	(.L_21 - .L_20)
.L_20:
        /*002c*/ 	.word	0x00000000
        /*0030*/ 	.short	0x0003
        /*0032*/ 	.short	0x0018
        /*0034*/ 	.byte	0x00, 0xf5, 0x21, 0x00


	//----- nvinfo : EIATTR_KPARAM_INFO
	.align		4
.L_21:
        /*0038*/ 	.byte	0x04, 0x17
        /*003a*/ 	.short	(.L_23 - .L_22)
.L_22:
        /*003c*/ 	.word	0x00000000
        /*0040*/ 	.short	0x0002
        /*0042*/ 	.short	0x0010
        /*0044*/ 	.byte	0x00, 0xf5, 0x21, 0x00


	//----- nvinfo : EIATTR_KPARAM_INFO
	.align		4
.L_23:
        /*0048*/ 	.byte	0x04, 0x17
        /*004a*/ 	.short	(.L_25 - .L_24)
.L_24:
        /*004c*/ 	.word	0x00000000
        /*0050*/ 	.short	0x0001
        /*0052*/ 	.short	0x0008
        /*0054*/ 	.byte	0x00, 0xf5, 0x21, 0x00


	//----- nvinfo : EIATTR_KPARAM_INFO
	.align		4
.L_25:
        /*0058*/ 	.byte	0x04, 0x17
        /*005a*/ 	.short	(.L_27 - .L_26)
.L_26:
        /*005c*/ 	.word	0x00000000
        /*0060*/ 	.short	0x0000
        /*0062*/ 	.short	0x0000
        /*0064*/ 	.byte	0x00, 0xf5, 0x21, 0x00


	//----- nvinfo : EIATTR_SPARSE_MMA_MASK
	.align		4
.L_27:
        /*0068*/ 	.byte	0x03, 0x50
        /*006a*/ 	.short	0x0000


	//----- nvinfo : EIATTR_MAXREG_COUNT
	.align		4
        /*006c*/ 	.byte	0x03, 0x1b
        /*006e*/ 	.short	0x00ff


	//----- nvinfo : EIATTR_MERCURY_ISA_VERSION
	.align		4
        /*0070*/ 	.byte	0x03, 0x5f
        /*0072*/ 	.short	0x0101


	//----- nvinfo : EIATTR_VRC_CTA_INIT_COUNT
	.align		4
        /*0074*/ 	.byte	0x02, 0x4a
	.zero		1
	.zero		1


	//----- nvinfo : EIATTR_EXIT_INSTR_OFFSETS
	.align		4
        /*0078*/ 	.byte	0x04, 0x1c
        /*007a*/ 	.short	(.L_29 - .L_28)


	//   ....[0]....
.L_28:
        /*007c*/ 	.word	0x00000070


	//   ....[1]....
        /*0080*/ 	.word	0x000001a0


	//   ....[2]....
        /*0084*/ 	.word	0x00001600


	//----- nvinfo : EIATTR_CRS_STACK_SIZE
	.align		4
.L_29:
        /*0088*/ 	.byte	0x04, 0x1e
        /*008a*/ 	.short	(.L_31 - .L_30)
.L_30:
        /*008c*/ 	.word	0x00000000


	//----- nvinfo : EIATTR_CBANK_PARAM_SIZE
	.align		4
.L_31:
        /*0090*/ 	.byte	0x03, 0x19
        /*0092*/ 	.short	0x002c


	//----- nvinfo : EIATTR_PARAM_CBANK
	.align		4
        /*0094*/ 	.byte	0x04, 0x0a
        /*0096*/ 	.short	(.L_33 - .L_32)
	.align		4
.L_32:
        /*0098*/ 	.word	index@(.nv.constant0._Z20spectral_func_kernelPfS_S_S_S_i)
        /*009c*/ 	.short	0x0380
        /*009e*/ 	.short	0x002c


	//----- nvinfo : EIATTR_SW_WAR
	.align		4
.L_33:
        /*00a0*/ 	.byte	0x04, 0x36
        /*00a2*/ 	.short	(.L_35 - .L_34)
.L_34:
        /*00a4*/ 	.word	0x00000008
.L_35:


//--------------------- .nv.info._Z13square_kernelPfS_i --------------------------
	.section	.nv.info._Z13square_kernelPfS_i,"",@"SHT_CUDA_INFO"
	.sectionflags	@""
	.align	4


	//----- nvinfo : EIATTR_CUDA_API_VERSION
	.align		4
        /*0000*/ 	.byte	0x04, 0x37
        /*0002*/ 	.short	(.L_37 - .L_36)
.L_36:
        /*0004*/ 	.word	0x00000082


	//----- nvinfo : EIATTR_KPARAM_INFO
	.align		4
.L_37:
        /*0008*/ 	.byte	0x04, 0x17
        /*000a*/ 	.short	(.L_39 - .L_38)
.L_38:
        /*000c*/ 	.word	0x00000000
        /*0010*/ 	.short	0x0002
        /*0012*/ 	.short	0x0010
        /*0014*/ 	.byte	0x00, 0xf0, 0x11, 0x00


	//----- nvinfo : EIATTR_KPARAM_INFO
	.align		4
.L_39:
        /*0018*/ 	.byte	0x04, 0x17
        /*001a*/ 	.short	(.L_41 - .L_40)
.L_40:
        /*001c*/ 	.word	0x00000000
        /*0020*/ 	.short	0x0001
        /*0022*/ 	.short	0x0008
        /*0024*/ 	.byte	0x00, 0xf5, 0x21, 0x00


	//----- nvinfo : EIATTR_KPARAM_INFO
	.align		4
.L_41:
        /*0028*/ 	.byte	0x04, 0x17
        /*002a*/ 	.short	(.L_43 - .L_42)
.L_42:
        /*002c*/ 	.word	0x00000000
        /*0030*/ 	.short	0x0000
        /*0032*/ 	.short	0x0000
        /*0034*/ 	.byte	0x00, 0xf5, 0x21, 0x00


	//----- nvinfo : EIATTR_SPARSE_MMA_MASK
	.align		4
.L_43:
        /*0038*/ 	.byte	0x03, 0x50
        /*003a*/ 	.short	0x0000


	//----- nvinfo : EIATTR_MAXREG_COUNT
	.align		4
        /*003c*/ 	.byte	0x03, 0x1b
        /*003e*/ 	.short	0x00ff


	//----- nvinfo : EIATTR_MERCURY_ISA_VERSION
	.align		4
        /*0040*/ 	.byte	0x03, 0x5f
        /*0042*/ 	.short	0x0101


	//----- nvinfo : EIATTR_VRC_CTA_INIT_COUNT
	.align		4
        /*0044*/ 	.byte	0x02, 0x4a
	.zero		1
	.zero		1


	//----- nvinfo : EIATTR_EXIT_INSTR_OFFSETS
	.align		4
        /*0048*/ 	.byte	0x04, 0x1c
        /*004a*/ 	.short	(.L_45 - .L_44)


	//   ....[0]....
.L_44:
        /*004c*/ 	.word	0x00000070


	//   ....[1]....
        /*0050*/ 	.word	0x00000150


	//----- nvinfo : EIATTR_CRS_STACK_SIZE
	.align		4
.L_45:
        /*0054*/ 	.byte	0x04, 0x1e
        /*0056*/ 	.short	(.L_47 - .L_46)
.L_46:
        /*0058*/ 	.word	0x00000000


	//----- nvinfo : EIATTR_CBANK_PARAM_SIZE
	.align		4
.L_47:
        /*005c*/ 	.byte	0x03, 0x19
        /*005e*/ 	.short	0x0014


	//----- nvinfo : EIATTR_PARAM_CBANK
	.align		4
        /*0060*/ 	.byte	0x04, 0x0a
        /*0062*/ 	.short	(.L_49 - .L_48)
	.align		4
.L_48:
        /*0064*/ 	.word	index@(.nv.constant0._Z13square_kernelPfS_i)
        /*0068*/ 	.short	0x0380
        /*006a*/ 	.short	0x0014


	//----- nvinfo : EIATTR_SW_WAR
	.align		4
.L_49:
        /*006c*/ 	.byte	0x04, 0x36
        /*006e*/ 	.short	(.L_51 - .L_50)
.L_50:
        /*0070*/ 	.word	0x00000008
.L_51:


//--------------------- .nv.callgraph             --------------------------
	.section	.nv.callgraph,"",@"SHT_CUDA_CALLGRAPH"
	.align	4
	.sectionentsize	8
	.align		4
        /*0000*/ 	.word	0x00000000
	.align		4
        /*0004*/ 	.word	0xffffffff
	.align		4
        /*0008*/ 	.word	0x00000000
	.align		4
        /*000c*/ 	.word	0xfffffffe
	.align		4
        /*0010*/ 	.word	0x00000000
	.align		4
        /*0014*/ 	.word	0xfffffffd
	.align		4
        /*0018*/ 	.word	0x00000000
	.align		4
        /*001c*/ 	.word	0xfffffffc


//--------------------- .text._Z20spectral_func_kernelPfS_S_S_S_i --------------------------
	.section	.text._Z20spectral_func_kernelPfS_S_S_S_i,"ax",@progbits
	.align	128
        .global         _Z20spectral_func_kernelPfS_S_S_S_i
        .type           _Z20spectral_func_kernelPfS_S_S_S_i,@function
        .size           _Z20spectral_func_kernelPfS_S_S_S_i,(.L_x_52 - _Z20spectral_func_kernelPfS_S_S_S_i)
        .other          _Z20spectral_func_kernelPfS_S_S_S_i,@"STO_CUDA_ENTRY STV_DEFAULT"
_Z20spectral_func_kernelPfS_S_S_S_i:
.text._Z20spectral_func_kernelPfS_S_S_S_i:
[----:B------:R-:W-:Y:S01]  /*0000*/  LDC R1, c[0x0][0x37c] ;  /* 0x0000df00ff017b82 */ /* 0x000fe20000000800 */
[----:B------:R-:W0:Y:S07]  /*0010*/  S2R R5, SR_TID.X ;  /* 0x0000000000057919 */ /* 0x000e2e0000002100 */
[----:B------:R-:W0:Y:S01]  /*0020*/  S2UR UR4, SR_CTAID.X ;  /* 0x00000000000479c3 */ /* 0x000e220000002500 */
[----:B------:R-:W1:Y:S07]  /*0030*/  LDCU UR5, c[0x0][0x3a8] ;  /* 0x00007500ff0577ac */ /* 0x000e6e0008000800 */
[----:B------:R-:W0:Y:S02]  /*0040*/  LDC R4, c[0x0][0x360] ;  /* 0x0000d800ff047b82 */ /* 0x000e240000000800 */
[----:B0-----:R-:W-:-:S05]  /*0050*/  IMAD R5, R4, UR4, R5 ;  /* 0x0000000404057c24 */ /* 0x001fca000f8e0205 */
[----:B-1----:R-:W-:-:S13]  /*0060*/  ISETP.GE.AND P0, PT, R5, UR5, PT ;  /* 0x0000000505007c0c */ /* 0x002fda000bf06270 */
[----:B------:R-:W-:Y:S05]  /*0070*/  @P0 EXIT ;  /* 0x000000000000094d */ /* 0x000fea0003800000 */
[----:B------:R-:W0:Y:S01]  /*0080*/  LDCU UR4, c[0x0][0x370] ;  /* 0x00006e00ff0477ac */ /* 0x000e220008000800 */
[----:B------:R-:W-:Y:S01]  /*0090*/  UISETP.GT.AND UP0, UPT, UR5, 0x1, UPT ;  /* 0x000000010500788c */ /* 0x000fe2000bf04270 */
[----:B------:R-:W1:Y:S01]  /*00a0*/  LDCU.64 UR20, c[0x0][0x358] ;  /* 0x00006b00ff1477ac */ /* 0x000e620008000a00 */
[----:B0-----:R-:W-:-:S07]  /*00b0*/  IMAD R4, R4, UR4, RZ ;  /* 0x0000000404047c24 */ /* 0x001fce000f8e02ff */
[----:B------:R-:W-:Y:S05]  /*00c0*/  BRA.U UP0, `(.L_x_0) ;  /* 0x0000000100387547 */ /* 0x000fea000b800000 */
[----:B------:R-:W0:Y:S08]  /*00d0*/  LDC.64 R6, c[0x0][0x3a0] ;  /* 0x0000e800ff067b82 */ /* 0x000e300000000a00 */
[----:B------:R-:W2:Y:S08]  /*00e0*/  LDC.64 R12, c[0x0][0x390] ;  /* 0x0000e400ff0c7b82 */ /* 0x000eb00000000a00 */
[----:B------:R-:W3:Y:S02]  /*00f0*/  LDC.64 R10, c[0x0][0x398] ;  /* 0x0000e600ff0a7b82 */ /* 0x000ee40000000a00 */
.L_x_1:
[C---:B---3--:R-:W-:Y:S01]  /*0100*/  IMAD.WIDE R2, R5.reuse, 0x4, R10 ;  /* 0x0000000405027825 */ /* 0x048fe200078e020a */
[----:B01--4-:R-:W3:Y:S05]  /*0110*/  LDG.E R9, desc[UR20][R6.64] ;  /* 0x0000001406097981 */ /* 0x013eea000c1e1900 */
[----:B------:R-:W3:Y:S02]  /*0120*/  LDG.E R2, desc[UR20][R2.64] ;  /* 0x0000001402027981 */ /* 0x000ee4000c1e1900 */
[----:B---3--:R-:W-:Y:S01]  /*0130*/  FADD R0, R2, -R9 ;  /* 0x8000000902007221 */ /* 0x008fe20000000000 */
[----:B--2---:R-:W-:Y:S01]  /*0140*/  IMAD.WIDE R8, R5, 0x4, R12 ;  /* 0x0000000405087825 */ /* 0x004fe200078e020c */
[----:B------:R-:W-:-:S03]  /*0150*/  IADD3 R5, PT, PT, R4, R5, RZ ;  /* 0x0000000504057210 */ /* 0x000fc60007ffe0ff */
[----:B------:R-:W-:Y:S01]  /*0160*/  FADD R15, RZ, R0 ;  /* 0x00000000ff0f7221 */ /* 0x000fe20000000000 */
[----:B------:R-:W-:-:S04]  /*0170*/  ISETP.GE.AND P0, PT, R5, UR5, PT ;  /* 0x0000000505007c0c */ /* 0x000fc8000bf06270 */
[----:B------:R4:W-:Y:S09]  /*0180*/  STG.E desc[UR20][R8.64], R15 ;  /* 0x0000000f08007986 */ /* 0x0009f2000c101914 */
[----:B------:R-:W-:Y:S05]  /*0190*/  @!P0 BRA `(.L_x_1) ;  /* 0xfffffffc00d88947 */ /* 0x000fea000383ffff */
[----:B------:R-:W-:Y:S05]  /*01a0*/  EXIT ;  /* 0x000000000000794d */ /* 0x000fea0003800000 */
.L_x_0:
[----:B------:R-:W-:Y:S02]  /*01b0*/  UIADD3 UR10, UPT, UPT, UR5, -0x1, URZ ;  /* 0xffffffff050a7890 */ /* 0x000fe4000fffe0ff */
[----:B------:R-:W-:Y:S02]  /*01c0*/  UIADD3 UR16, UPT, UPT, UR5, 0x7, URZ ;  /* 0x0000000705107890 */ /* 0x000fe4000fffe0ff */
[----:B------:R-:W-:Y:S02]  /*01d0*/  UIADD3 UR11, UPT, UPT, UR5, -0x2, URZ ;  /* 0xfffffffe050b7890 */ /* 0x000fe4000fffe0ff */
[----:B------:R-:W-:Y:S02]  /*01e0*/  UIADD3 UR5, UPT, UPT, UR5, 0x3, URZ ;  /* 0x0000000305057890 */ /* 0x000fe4000fffe0ff */
[----:B------:R-:W-:Y:S02]  /*01f0*/  ULOP3.LUT UR4, UR16, 0x7, URZ, 0xc0, !UPT ;  /* 0x0000000710047892 */ /* 0x000fe4000f8ec0ff */
[----:B------:R-:W-:-:S02]  /*0200*/  ULOP3.LUT UR18, UR10, 0xfffffff8, URZ, 0xc0, !UPT ;  /* 0xfffffff80a127892 */ /* 0x000fc4000f8ec0ff */
[----:B------:R-:W-:Y:S02]  /*0210*/  ULOP3.LUT UR17, UR5, 0x3, URZ, 0xc0, !UPT ;  /* 0x0000000305117892 */ /* 0x000fe4000f8ec0ff */
[----:B------:R-:W-:Y:S02]  /*0220*/  UIADD3 UR4, UPT, UPT, UR4, -0x1, URZ ;  /* 0xffffffff04047890 */ /* 0x000fe4000fffe0ff */
[----:B------:R-:W-:-:S12]  /*0230*/  UIADD3 UR19, UPT, UPT, -UR18, URZ, URZ ;  /* 0x000000ff12137290 */ /* 0x000fd8000fffe1ff */
.L_x_37:
[----:B0-----:R-:W0:Y:S02]  /*0240*/  LDC.64 R2, c[0x0][0x398] ;  /* 0x0000e600ff027b82 */ /* 0x001e240000000a00 */
[----:B0-----:R-:W-:-:S06]  /*0250*/  IMAD.WIDE R2, R5, 0x4, R2 ;  /* 0x0000000405027825 */ /* 0x001fcc00078e0202 */
[----:B-1----:R0:W5:Y:S01]  /*0260*/  LDG.E R2, desc[UR20][R2.64] ;  /* 0x0000001402027981 */ /* 0x002162000c1e1900 */
[----:B------:R-:W-:Y:S01]  /*0270*/  UISETP.GE.U32.AND UP0, UPT, UR11, 0x7, UPT ;  /* 0x000000070b00788c */ /* 0x000fe2000bf06070 */
[----:B------:R-:W-:Y:S01]  /*0280*/  HFMA2 R9, -RZ, RZ, 0, 0 ;  /* 0x00000000ff097431 */ /* 0x000fe200000001ff */
[----:B------:R-:W-:-:S07]  /*0290*/  MOV R17, RZ ;  /* 0x000000ff00117202 */ /* 0x000fce0000000f00 */
[----:B0-----:R-:W-:Y:S05]  /*02a0*/  BRA.U !UP0, `(.L_x_2) ;  /* 0x00000009086c7547 */ /* 0x001fea000b800000 */
[----:B------:R-:W0:Y:S01]  /*02b0*/  LDCU.128 UR12, c[0x0][0x380] ;  /* 0x00007000ff0c77ac */ /* 0x000e220008000c00 */
[----:B------:R-:W-:Y:S02]  /*02c0*/  MOV R9, RZ ;  /* 0x000000ff00097202 */ /* 0x000fe40000000f00 */
[----:B------:R-:W-:Y:S01]  /*02d0*/  MOV R17, UR19 ;  /* 0x0000001300117c02 */ /* 0x000fe20008000f00 */
[----:B0-----:R-:W-:Y:S02]  /*02e0*/  UIADD3 UR8, UP0, UPT, UR14, 0x10, URZ ;  /* 0x000000100e087890 */ /* 0x001fe4000ff1e0ff */
[----:B------:R-:W-:Y:S02]  /*02f0*/  UIADD3 UR6, UP1, UPT, UR12, 0x10, URZ ;  /* 0x000000100c067890 */ /* 0x000fe4000ff3e0ff */
[----:B------:R-:W-:Y:S02]  /*0300*/  UIADD3.X UR9, UPT, UPT, URZ, UR15, URZ, UP0, !UPT ;  /* 0x0000000fff097290 */ /* 0x000fe400087fe4ff */
[----:B------:R-:W-:Y:S01]  /*0310*/  UIADD3.X UR7, UPT, UPT, URZ, UR13, URZ, UP1, !UPT ;  /* 0x0000000dff077290 */ /* 0x000fe20008ffe4ff */
[----:B------:R-:W-:-:S02]  /*0320*/  MOV R10, UR8 ;  /* 0x00000008000a7c02 */ /* 0x000fc40008000f00 */
[----:B------:R-:W-:Y:S02]  /*0330*/  MOV R14, UR6 ;  /* 0x00000006000e7c02 */ /* 0x000fe40008000f00 */
[----:B------:R-:W-:Y:S02]  /*0340*/  MOV R11, UR9 ;  /* 0x00000009000b7c02 */ /* 0x000fe40008000f00 */
[----:B------:R-:W-:-:S07]  /*0350*/  MOV R15, UR7 ;  /* 0x00000007000f7c02 */ /* 0x000fce0008000f00 */
.L_x_19:
[----:B------:R-:W2:Y:S04]  /*0360*/  LDG.E R7, desc[UR20][R14.64+-0x10] ;  /* 0xfffff0140e077981 */ /* 0x000ea8000c1e1900 */
[----:B------:R-:W3:Y:S01]  /*0370*/  LDG.E R3, desc[UR20][R10.64+-0x10] ;  /* 0xfffff0140a037981 */ /* 0x000ee2000c1e1900 */
[----:B------:R-:W-:Y:S01]  /*0380*/  IADD3 R17, PT, PT, R17, 0x8, RZ ;  /* 0x0000000811117810 */ /* 0x000fe20007ffe0ff */
[----:B------:R-:W-:Y:S03]  /*0390*/  BSSY.RECONVERGENT B2, `(.L_x_3) ;  /* 0x000000e000027945 */ /* 0x000fe60003800200 */
[----:B------:R-:W-:Y:S01]  /*03a0*/  ISETP.NE.AND P2, PT, R17, RZ, PT ;  /* 0x000000ff1100720c */ /* 0x000fe20003f45270 */
[----:B--2--5:R-:W-:-:S04]  /*03b0*/  FADD R8, -R2, R7 ;  /* 0x0000000702087221 */ /* 0x024fc80000000100 */
[----:B------:R-:W0:Y:S08]  /*03c0*/  MUFU.RCP R0, R8 ;  /* 0x0000000800007308 */ /* 0x000e300000001000 */
[----:B---3--:R-:W1:Y:S01]  /*03d0*/  FCHK P0, R3, R8 ;  /* 0x0000000803007302 */ /* 0x008e620000000000 */
[----:B0-----:R-:W-:-:S04]  /*03e0*/  FFMA R7, -R8, R0, 1 ;  /* 0x3f80000008077423 */ /* 0x001fc80000000100 */
[----:B------:R-:W-:-:S04]  /*03f0*/  FFMA R0, R0, R7, R0 ;  /* 0x0000000700007223 */ /* 0x000fc80000000000 */
[----:B------:R-:W-:-:S04]  /*0400*/  FFMA R7, R3, R0, RZ ;  /* 0x0000000003077223 */ /* 0x000fc800000000ff */
[----:B------:R-:W-:-:S04]  /*0410*/  FFMA R6, -R8, R7, R3 ;  /* 0x0000000708067223 */ /* 0x000fc80000000103 */
[----:B------:R-:W-:Y:S01]  /*0420*/  FFMA R0, R0, R6, R7 ;  /* 0x0000000600007223 */ /* 0x000fe20000000007 */
[----:B-1----:R-:W-:Y:S06]  /*0430*/  @!P0 BRA `(.L_x_4) ;  /* 0x00000000000c8947 */ /* 0x002fec0003800000 */
[----:B------:R-:W-:Y:S02]  /*0440*/  MOV R0, R8 ;  /* 0x0000000800007202 */ /* 0x000fe40000000f00 */
[----:B------:R-:W-:-:S07]  /*0450*/  MOV R6, 0x470 ;  /* 0x0000047000067802 */ /* 0x000fce0000000f00 */
[----:B------:R-:W-:Y:S05]  /*0460*/  CALL.REL.NOINC `($__internal_0_$__cuda_sm3x_div_rn_noftz_f32_slowpath) ;  /* 0x0000001000687944 */ /* 0x000fea0003c00000 */
.L_x_4:
[----:B------:R-:W-:Y:S05]  /*0470*/  BSYNC.RECONVERGENT B2 ;  /* 0x0000000000027941 */ /* 0x000fea0003800200 */
.L_x_3:
[----:B------:R-:W2:Y:S04]  /*0480*/  LDG.E R7, desc[UR20][R14.64+-0xc] ;  /* 0xfffff4140e077981 */ /* 0x000ea8000c1e1900 */
[----:B------:R-:W3:Y:S01]  /*0490*/  LDG.E R3, desc[UR20][R10.64+-0xc] ;  /* 0xfffff4140a037981 */ /* 0x000ee2000c1e1900 */
[----:B------:R-:W-:Y:S01]  /*04a0*/  BSSY.RECONVERGENT B2, `(.L_x_5) ;  /* 0x000000e000027945 */ /* 0x000fe20003800200 */
[----:B------:R-:W-:Y:S01]  /*04b0*/  FADD R9, R0, R9 ;  /* 0x0000000900097221 */ /* 0x000fe20000000000 */
[----:B--2---:R-:W-:-:S04]  /*04c0*/  FADD R12, -R2, R7 ;  /* 0x00000007020c7221 */ /* 0x004fc80000000100 */
        /* <DEDUP_REMOVED lines=11> */
.L_x_6:
[----:B------:R-:W-:Y:S05]  /*0580*/  BSYNC.RECONVERGENT B2 ;  /* 0x0000000000027941 */ /* 0x000fea0003800200 */
.L_x_5:
        /* <DEDUP_REMOVED lines=16> */
.L_x_8:
[----:B------:R-:W-:Y:S05]  /*0690*/  BSYNC.RECONVERGENT B2 ;  /* 0x0000000000027941 */ /* 0x000fea0003800200 */
.L_x_7:
        /* <DEDUP_REMOVED lines=16> */
.L_x_10:
[----:B------:R-:W-:Y:S05]  /*07a0*/  BSYNC.RECONVERGENT B2 ;  /* 0x0000000000027941 */ /* 0x000fea0003800200 */
.L_x_9:
        /* <DEDUP_REMOVED lines=16> */
.L_x_12:
[----:B------:R-:W-:Y:S05]  /*08b0*/  BSYNC.RECONVERGENT B2 ;  /* 0x0000000000027941 */ /* 0x000fea0003800200 */
.L_x_11:
        /* <DEDUP_REMOVED lines=16> */
.L_x_14:
[----:B------:R-:W-:Y:S05]  /*09c0*/  BSYNC.RECONVERGENT B2 ;  /* 0x0000000000027941 */ /* 0x000fea0003800200 */
.L_x_13:
        /* <DEDUP_REMOVED lines=16> */
.L_x_16:
[----:B------:R-:W-:Y:S05]  /*0ad0*/  BSYNC.RECONVERGENT B2 ;  /* 0x0000000000027941 */ /* 0x000fea0003800200 */
.L_x_15:
        /* <DEDUP_REMOVED lines=16> */
.L_x_18:
[----:B------:R-:W-:Y:S05]  /*0be0*/  BSYNC.RECONVERGENT B2 ;  /* 0x0000000000027941 */ /* 0x000fea0003800200 */
.L_x_17:
[----:B------:R-:W-:Y:S01]  /*0bf0*/  IADD3 R10, P0, PT, R10, 0x20, RZ ;  /* 0x000000200a0a7810 */ /* 0x000fe20007f1e0ff */
[----:B------:R-:W-:Y:S01]  /*0c00*/  FADD R9, R9, R0 ;  /* 0x0000000009097221 */ /* 0x000fe20000000000 */
[----:B------:R-:W-:Y:S02]  /*0c10*/  IADD3 R14, P1, PT, R14, 0x20, RZ ;  /* 0x000000200e0e7810 */ /* 0x000fe40007f3e0ff */
[----:B------:R-:W-:Y:S02]  /*0c20*/  IADD3.X R11, PT, PT, RZ, R11, RZ, P0, !PT ;  /* 0x0000000bff0b7210 */ /* 0x000fe400007fe4ff */
[----:B------:R-:W-:Y:S01]  /*0c30*/  IADD3.X R15, PT, PT, RZ, R15, RZ, P1, !PT ;  /* 0x0000000fff0f7210 */ /* 0x000fe20000ffe4ff */
[----:B------:R-:W-:Y:S08]  /*0c40*/  @P2 BRA `(.L_x_19) ;  /* 0xfffffff400c42947 */ /* 0x000ff0000383ffff */
[----:B------:R-:W-:-:S07]  /*0c50*/  MOV R17, UR18 ;  /* 0x0000001200117c02 */ /* 0x000fce0008000f00 */
.L_x_2:
[----:B------:R-:W-:-:S09]  /*0c60*/  ULOP3.LUT UP0, URZ, UR10, 0x7, URZ, 0xc0, !UPT ;  /* 0x000000070aff7892 */ /* 0x000fd2000f80c0ff */
[----:B------:R-:W-:Y:S05]  /*0c70*/  BRA.U !UP0, `(.L_x_20) ;  /* 0x0000000908347547 */ /* 0x000fea000b800000 */
[----:B------:R-:W-:-:S09]  /*0c80*/  UISETP.GE.U32.AND UP0, UPT, UR4, 0x3, UPT ;  /* 0x000000030400788c */ /* 0x000fd2000bf06070 */
[----:B------:R-:W-:Y:S05]  /*0c90*/  BRA.U !UP0, `(.L_x_21) ;  /* 0x0000000508247547 */ /* 0x000fea000b800000 */
[----:B------:R-:W0:Y:S08]  /*0ca0*/  LDC.64 R14, c[0x0][0x380] ;  /* 0x0000e000ff0e7b82 */ /* 0x000e300000000a00 */
[----:B------:R-:W1:Y:S01]  /*0cb0*/  LDC.64 R10, c[0x0][0x388] ;  /* 0x0000e200ff0a7b82 */ /* 0x000e620000000a00 */
[----:B0-----:R-:W-:-:S05]  /*0cc0*/  IMAD.WIDE.U32 R14, R17, 0x4, R14 ;  /* 0x00000004110e7825 */ /* 0x001fca00078e000e */
[----:B------:R-:W2:Y:S01]  /*0cd0*/  LDG.E R7, desc[UR20][R14.64] ;  /* 0x000000140e077981 */ /* 0x000ea2000c1e1900 */
[----:B-1----:R-:W-:-:S05]  /*0ce0*/  IMAD.WIDE.U32 R10, R17, 0x4, R10 ;  /* 0x00000004110a7825 */ /* 0x002fca00078e000a */
[----:B------:R-:W3:Y:S01]  /*0cf0*/  LDG.E R3, desc[UR20][R10.64] ;  /* 0x000000140a037981 */ /* 0x000ee2000c1e1900 */
[----:B------:R-:W-:Y:S01]  /*0d00*/  BSSY.RECONVERGENT B2, `(.L_x_22) ;  /* 0x000000d000027945 */ /* 0x000fe20003800200 */
        /* <DEDUP_REMOVED lines=12> */
.L_x_23:
[----:B------:R-:W-:Y:S05]  /*0dd0*/  BSYNC.RECONVERGENT B2 ;  /* 0x0000000000027941 */ /* 0x000fea0003800200 */
.L_x_22:
        /* <DEDUP_REMOVED lines=16> */
.L_x_25:
[----:B------:R-:W-:Y:S05]  /*0ee0*/  BSYNC.RECONVERGENT B2 ;  /* 0x0000000000027941 */ /* 0x000fea0003800200 */
.L_x_24:
        /* <DEDUP_REMOVED lines=16> */
.L_x_27:
[----:B------:R-:W-:Y:S05]  /*0ff0*/  BSYNC.RECONVERGENT B2 ;  /* 0x0000000000027941 */ /* 0x000fea0003800200 */
.L_x_26:
        /* <DEDUP_REMOVED lines=16> */
.L_x_29:
[----:B------:R-:W-:Y:S05]  /*1100*/  BSYNC.RECONVERGENT B2 ;  /* 0x0000000000027941 */ /* 0x000fea0003800200 */
.L_x_28:
[----:B------:R-:W-:Y:S01]  /*1110*/  FADD R9, R9, R0 ;  /* 0x0000000009097221 */ /* 0x000fe20000000000 */
[----:B------:R-:W-:-:S07]  /*1120*/  IADD3 R17, PT, PT, R17, 0x4, RZ ;  /* 0x0000000411117810 */ /* 0x000fce0007ffe0ff */
.L_x_21:
[----:B------:R-:W-:-:S09]  /*1130*/  ULOP3.LUT UP0, URZ, UR16, 0x3, URZ, 0xc0, !UPT ;  /* 0x0000000310ff7892 */ /* 0x000fd2000f80c0ff */
[----:B------:R-:W-:Y:S05]  /*1140*/  BRA.U !UP0, `(.L_x_20) ;  /* 0x0000000508007547 */ /* 0x000fea000b800000 */
[----:B------:R-:W-:-:S09]  /*1150*/  UISETP.NE.AND UP0, UPT, UR17, 0x1, UPT ;  /* 0x000000011100788c */ /* 0x000fd2000bf05270 */
        /* <DEDUP_REMOVED lines=20> */
.L_x_32:
[----:B------:R-:W-:Y:S05]  /*12a0*/  BSYNC.RECONVERGENT B2 ;  /* 0x0000000000027941 */ /* 0x000fea0003800200 */
.L_x_31:
        /* <DEDUP_REMOVED lines=16> */
.L_x_34:
[----:B------:R-:W-:Y:S05]  /*13b0*/  BSYNC.RECONVERGENT B2 ;  /* 0x0000000000027941 */ /* 0x000fea0003800200 */
.L_x_33:
[----:B------:R-:W-:Y:S01]  /*13c0*/  FADD R9, R9, R0 ;  /* 0x0000000009097221 */ /* 0x000fe20000000000 */
[----:B------:R-:W-:-:S07]  /*13d0*/  IADD3 R17, PT, PT, R17, 0x2, RZ ;  /* 0x0000000211117810 */ /* 0x000fce0007ffe0ff */
.L_x_30:
[----:B------:R-:W-:-:S09]  /*13e0*/  ULOP3.LUT UP0, URZ, UR5, 0x1, URZ, 0xc0, !UPT ;  /* 0x0000000105ff7892 */ /* 0x000fd2000f80c0ff */
[----:B------:R-:W-:Y:S05]  /*13f0*/  BRA.U !UP0, `(.L_x_20) ;  /* 0x0000000108547547 */ /* 0x000fea000b800000 */
[----:B------:R-:W0:Y:S08]  /*1400*/  LDC.64 R10, c[0x0][0x380] ;  /* 0x0000e000ff0a7b82 */ /* 0x000e300000000a00 */
[----:B------:R-:W1:Y:S01]  /*1410*/  LDC.64 R6, c[0x0][0x388] ;  /* 0x0000e200ff067b82 */ /* 0x000e620000000a00 */
[----:B0-----:R-:W-:-:S06]  /*1420*/  IMAD.WIDE.U32 R10, R17, 0x4, R10 ;  /* 0x00000004110a7825 */ /* 0x001fcc00078e000a */
        /* <DEDUP_REMOVED lines=16> */
.L_x_36:
[----:B------:R-:W-:Y:S05]  /*1530*/  BSYNC.RECONVERGENT B2 ;  /* 0x0000000000027941 */ /* 0x000fea0003800200 */
.L_x_35:
[----:B------:R-:W-:-:S07]  /*1540*/  FADD R9, R9, R0 ;  /* 0x0000000009097221 */ /* 0x000fce0000000000 */
.L_x_20:
[----:B------:R-:W0:Y:S01]  /*1550*/  LDC.64 R6, c[0x0][0x3a0] ;  /* 0x0000e800ff067b82 */ /* 0x000e220000000a00 */
[----:B------:R-:W1:Y:S07]  /*1560*/  LDCU UR6, c[0x0][0x3a8] ;  /* 0x00007500ff0677ac */ /* 0x000e6e0008000800 */
[----:B------:R-:W2:Y:S01]  /*1570*/  LDC.64 R10, c[0x0][0x390] ;  /* 0x0000e400ff0a7b82 */ /* 0x000ea20000000a00 */
[----:B0-----:R-:W3:Y:S02]  /*1580*/  LDG.E R7, desc[UR20][R6.64] ;  /* 0x0000001406077981 */ /* 0x001ee4000c1e1900 */
[----:B---3-5:R-:W-:Y:S01]  /*1590*/  FADD R0, R2, -R7 ;  /* 0x8000000702007221 */ /* 0x028fe20000000000 */
[----:B--2---:R-:W-:Y:S01]  /*15a0*/  IMAD.WIDE R2, R5, 0x4, R10 ;  /* 0x0000000405027825 */ /* 0x004fe200078e020a */
[----:B------:R-:W-:-:S03]  /*15b0*/  IADD3 R5, PT, PT, R4, R5, RZ ;  /* 0x0000000504057210 */ /* 0x000fc60007ffe0ff */
[----:B------:R-:W-:Y:S01]  /*15c0*/  FADD R9, R0, R9 ;  /* 0x0000000900097221 */ /* 0x000fe20000000000 */
[----:B-1----:R-:W-:-:S04]  /*15d0*/  ISETP.GE.AND P0, PT, R5, UR6, PT ;  /* 0x0000000605007c0c */ /* 0x002fc8000bf06270 */
[----:B------:R0:W-:Y:S09]  /*15e0*/  STG.E desc[UR20][R2.64], R9 ;  /* 0x0000000902007986 */ /* 0x0001f2000c101914 */
[----:B------:R-:W-:Y:S05]  /*15f0*/  @!P0 BRA `(.L_x_37) ;  /* 0xffffffec00108947 */ /* 0x000fea000383ffff */
[----:B------:R-:W-:Y:S05]  /*1600*/  EXIT ;  /* 0x000000000000794d */ /* 0x000fea0003800000 */
        .weak           $__internal_0_$__cuda_sm3x_div_rn_noftz_f32_slowpath
        .type           $__internal_0_$__cuda_sm3x_div_rn_noftz_f32_slowpath,@function
        .size           $__internal_0_$__cuda_sm3x_div_rn_noftz_f32_slowpath,(.L_x_52 - $__internal_0_$__cuda_sm3x_div_rn_noftz_f32_slowpath)
$__internal_0_$__cuda_sm3x_div_rn_noftz_f32_slowpath:
[----:B------:R-:W-:Y:S01]  /*1610*/  SHF.R.U32.HI R7, RZ, 0x17, R0 ;  /* 0x00000017ff077819 */ /* 0x000fe20000011600 */
[----:B------:R-:W-:Y:S01]  /*1620*/  BSSY.RECONVERGENT B0, `(.L_x_38) ;  /* 0x0000062000007945 */ /* 0x000fe20003800200 */
[----:B------:R-:W-:Y:S02]  /*1630*/  SHF.R.U32.HI R12, RZ, 0x17, R3 ;  /* 0x00000017ff0c7819 */ /* 0x000fe40000011603 */
[----:B------:R-:W-:Y:S02]  /*1640*/  LOP3.LUT R7, R7, 0xff, RZ, 0xc0, !PT ;  /* 0x000000ff07077812 */ /* 0x000fe400078ec0ff */
[----:B------:R-:W-:Y:S02]  /*1650*/  LOP3.LUT R12, R12, 0xff, RZ, 0xc0, !PT ;  /* 0x000000ff0c0c7812 */ /* 0x000fe400078ec0ff */
[----:B------:R-:W-:Y:S02]  /*1660*/  IADD3 R13, PT, PT, R7, -0x1, RZ ;  /* 0xffffffff070d7810 */ /* 0x000fe40007ffe0ff */
[----:B------:R-:W-:-:S02]  /*1670*/  IADD3 R16, PT, PT, R12, -0x1, RZ ;  /* 0xffffffff0c107810 */ /* 0x000fc40007ffe0ff */
[----:B------:R-:W-:-:S04]  /*1680*/  ISETP.GT.U32.AND P0, PT, R13, 0xfd, PT ;  /* 0x000000fd0d00780c */ /* 0x000fc80003f04070 */
[----:B------:R-:W-:-:S13]  /*1690*/  ISETP.GT.U32.OR P0, PT, R16, 0xfd, P0 ;  /* 0x000000fd1000780c */ /* 0x000fda0000704470 */
[----:B------:R-:W-:Y:S01]  /*16a0*/  @!P0 MOV R8, RZ ;  /* 0x000000ff00088202 */ /* 0x000fe20000000f00 */
[----:B------:R-:W-:Y:S06]  /*16b0*/  @!P0 BRA `(.L_x_39) ;  /* 0x00000000005c8947 */ /* 0x000fec0003800000 */
[----:B------:R-:W-:Y:S02]  /*16c0*/  FSETP.GTU.FTZ.AND P0, PT, |R3|, +INF , PT ;  /* 0x7f8000000300780b */ /* 0x000fe40003f1c200 */
[----:B------:R-:W-:-:S04]  /*16d0*/  FSETP.GTU.FTZ.AND P1, PT, |R0|, +INF , PT ;  /* 0x7f8000000000780b */ /* 0x000fc80003f3c200 */
[----:B------:R-:W-:-:S13]  /*16e0*/  PLOP3.LUT P0, PT, P0, P1, PT, 0xf8, 0x8f ;  /* 0x00000000008f781c */ /* 0x000fda0000703f70 */
[----:B------:R-:W-:Y:S05]  /*16f0*/  @P0 BRA `(.L_x_40) ;  /* 0x00000004004c0947 */ /* 0x000fea0003800000 */
[----:B------:R-:W-:-:S13]  /*1700*/  LOP3.LUT P0, RZ, R0, 0x7fffffff, R3, 0xc8, !PT ;  /* 0x7fffffff00ff7812 */ /* 0x000fda000780c803 */
[----:B------:R-:W-:Y:S05]  /*1710*/  @!P0 BRA `(.L_x_41) ;  /* 0x00000004003c8947 */ /* 0x000fea0003800000 */
[C---:B------:R-:W-:Y:S02]  /*1720*/  FSETP.NEU.FTZ.AND P3, PT, |R3|.reuse, +INF , PT ;  /* 0x7f8000000300780b */ /* 0x040fe40003f7d200 */
[----:B------:R-:W-:Y:S02]  /*1730*/  FSETP.NEU.FTZ.AND P1, PT, |R0|, +INF , PT ;  /* 0x7f8000000000780b */ /* 0x000fe40003f3d200 */
[----:B------:R-:W-:-:S11]  /*1740*/  FSETP.NEU.FTZ.AND P0, PT, |R3|, +INF , PT ;  /* 0x7f8000000300780b */ /* 0x000fd60003f1d200 */
[----:B------:R-:W-:Y:S05]  /*1750*/  @!P1 BRA !P3, `(.L_x_41) ;  /* 0x00000004002c9947 */ /* 0x000fea0005800000 */
[----:B------:R-:W-:-:S04]  /*1760*/  LOP3.LUT P3, RZ, R3, 0x7fffffff, RZ, 0xc0, !PT ;  /* 0x7fffffff03ff7812 */ /* 0x000fc8000786c0ff */
[----:B------:R-:W-:-:S13]  /*1770*/  PLOP3.LUT P1, PT, P1, P3, PT, 0x2f, 0xf2 ;  /* 0x0000000000f2781c */ /* 0x000fda0000f26577 */
[----:B------:R-:W-:Y:S05]  /*1780*/  @P1 BRA `(.L_x_42) ;  /* 0x0000000400181947 */ /* 0x000fea0003800000 */
[----:B------:R-:W-:-:S04]  /*1790*/  LOP3.LUT P1, RZ, R0, 0x7fffffff, RZ, 0xc0, !PT ;  /* 0x7fffffff00ff7812 */ /* 0x000fc8000782c0ff */
[----:B------:R-:W-:-:S13]  /*17a0*/  PLOP3.LUT P0, PT, P0, P1, PT, 0x2f, 0xf2 ;  /* 0x0000000000f2781c */ /* 0x000fda0000702577 */
[----:B------:R-:W-:Y:S05]  /*17b0*/  @P0 BRA `(.L_x_43) ;  /* 0x0000000400000947 */ /* 0x000fea0003800000 */
[----:B------:R-:W-:Y:S02]  /*17c0*/  ISETP.GE.AND P0, PT, R16, RZ, PT ;  /* 0x000000ff1000720c */ /* 0x000fe40003f06270 */
[----:B------:R-:W-:-:S11]  /*17d0*/  ISETP.GE.AND P1, PT, R13, RZ, PT ;  /* 0x000000ff0d00720c */ /* 0x000fd60003f26270 */
[----:B------:R-:W-:Y:S01]  /*17e0*/  @P0 MOV R8, RZ ;  /* 0x000000ff00080202 */ /* 0x000fe20000000f00 */
[----:B------:R-:W-:Y:S01]  /*17f0*/  @!P0 FFMA R3, R3, 1.84467440737095516160e+19, RZ ;  /* 0x5f80000003038823 */ /* 0x000fe200000000ff */
[----:B------:R-:W-:Y:S01]  /*1800*/  @!P0 MOV R8, 0xffffffc0 ;  /* 0xffffffc000088802 */ /* 0x000fe20000000f00 */
[----:B------:R-:W-:-:S03]  /*1810*/  @!P1 FFMA R0, R0, 1.84467440737095516160e+19, RZ ;  /* 0x5f80000000009823 */ /* 0x000fc600000000ff */
[----:B------:R-:W-:-:S07]  /*1820*/  @!P1 IADD3 R8, PT, PT, R8, 0x40, RZ ;  /* 0x0000004008089810 */ /* 0x000fce0007ffe0ff */
.L_x_39:
[----:B------:R-:W-:Y:S01]  /*1830*/  LEA R13, R7, 0xc0800000, 0x17 ;  /* 0xc0800000070d7811 */ /* 0x000fe200078eb8ff */
[----:B------:R-:W-:Y:S01]  /*1840*/  BSSY.RECONVERGENT B1, `(.L_x_44) ;  /* 0x0000036000017945 */ /* 0x000fe20003800200 */
[----:B------:R-:W-:Y:S02]  /*1850*/  IADD3 R12, PT, PT, R12, -0x7f, RZ ;  /* 0xffffff810c0c7810 */ /* 0x000fe40007ffe0ff */
[----:B------:R-:W-:Y:S02]  /*1860*/  IADD3 R18, PT, PT, -R13, R0, RZ ;  /* 0x000000000d127210 */ /* 0x000fe40007ffe1ff */
[C---:B------:R-:W-:Y:S01]  /*1870*/  IADD3 R7, PT, PT, R12.reuse, 0x7f, -R7 ;  /* 0x0000007f0c077810 */ /* 0x040fe20007ffe807 */
[----:B------:R-:W-:Y:S01]  /*1880*/  IMAD R0, R12, -0x800000, R3 ;  /* 0xff8000000c007824 */ /* 0x000fe200078e0203 */
[----:B------:R-:W0:Y:S01]  /*1890*/  MUFU.RCP R16, R18 ;  /* 0x0000001200107308 */ /* 0x000e220000001000 */
[----:B------:R-:W-:Y:S01]  /*18a0*/  FADD.FTZ R13, -R18, -RZ ;  /* 0x800000ff120d7221 */ /* 0x000fe20000010100 */
[----:B------:R-:W-:-:S03]  /*18b0*/  IADD3 R7, PT, PT, R7, R8, RZ ;  /* 0x0000000807077210 */ /* 0x000fc60007ffe0ff */
[----:B0-----:R-:W-:-:S04]  /*18c0*/  FFMA R19, R16, R13, 1 ;  /* 0x3f80000010137423 */ /* 0x001fc8000000000d */
[----:B------:R-:W-:-:S04]  /*18d0*/  FFMA R19, R16, R19, R16 ;  /* 0x0000001310137223 */ /* 0x000fc80000000010 */
[----:B------:R-:W-:-:S04]  /*18e0*/  FFMA R16, R0, R19, RZ ;  /* 0x0000001300107223 */ /* 0x000fc800000000ff */
[----:B------:R-:W-:-:S04]  /*18f0*/  FFMA R3, R13, R16, R0 ;  /* 0x000000100d037223 */ /* 0x000fc80000000000 */
[----:B------:R-:W-:-:S04]  /*1900*/  FFMA R16, R19, R3, R16 ;  /* 0x0000000313107223 */ /* 0x000fc80000000010 */
[----:B------:R-:W-:-:S04]  /*1910*/  FFMA R13, R13, R16, R0 ;  /* 0x000000100d0d7223 */ /* 0x000fc80000000000 */
[----:B------:R-:W-:-:S05]  /*1920*/  FFMA R0, R19, R13, R16 ;  /* 0x0000000d13007223 */ /* 0x000fca0000000010 */
[----:B------:R-:W-:-:S04]  /*1930*/  SHF.R.U32.HI R3, RZ, 0x17, R0 ;  /* 0x00000017ff037819 */ /* 0x000fc80000011600 */
[----:B------:R-:W-:-:S04]  /*1940*/  LOP3.LUT R8, R3, 0xff, RZ, 0xc0, !PT ;  /* 0x000000ff03087812 */ /* 0x000fc800078ec0ff */
[----:B------:R-:W-:-:S04]  /*1950*/  IADD3 R3, PT, PT, R8, R7, RZ ;  /* 0x0000000708037210 */ /* 0x000fc80007ffe0ff */
[----:B------:R-:W-:-:S04]  /*1960*/  IADD3 R8, PT, PT, R3, -0x1, RZ ;  /* 0xffffffff03087810 */ /* 0x000fc80007ffe0ff */
[----:B------:R-:W-:-:S13]  /*1970*/  ISETP.GE.U32.AND P0, PT, R8, 0xfe, PT ;  /* 0x000000fe0800780c */ /* 0x000fda0003f06070 */
[----:B------:R-:W-:Y:S05]  /*1980*/  @!P0 BRA `(.L_x_45) ;  /* 0x0000000000808947 */ /* 0x000fea0003800000 */
[----:B------:R-:W-:-:S13]  /*1990*/  ISETP.GT.AND P0, PT, R3, 0xfe, PT ;  /* 0x000000fe0300780c */ /* 0x000fda0003f04270 */
[----:B------:R-:W-:Y:S05]  /*19a0*/  @P0 BRA `(.L_x_46) ;  /* 0x00000000006c0947 */ /* 0x000fea0003800000 */
[----:B------:R-:W-:-:S13]  /*19b0*/  ISETP.GE.AND P0, PT, R3, 0x1, PT ;  /* 0x000000010300780c */ /* 0x000fda0003f06270 */
[----:B------:R-:W-:Y:S05]  /*19c0*/  @P0 BRA `(.L_x_47) ;  /* 0x0000000000740947 */ /* 0x000fea0003800000 */
[----:B------:R-:W-:Y:S02]  /*19d0*/  ISETP.GE.AND P0, PT, R3, -0x18, PT ;  /* 0xffffffe80300780c */ /* 0x000fe40003f06270 */
[----:B------:R-:W-:-:S11]  /*19e0*/  LOP3.LUT R0, R0, 0x80000000, RZ, 0xc0, !PT ;  /* 0x8000000000007812 */ /* 0x000fd600078ec0ff */
[----:B------:R-:W-:Y:S05]  /*19f0*/  @!P0 BRA `(.L_x_47) ;  /* 0x0000000000688947 */ /* 0x000fea0003800000 */
[-CC-:B------:R-:W-:Y:S01]  /*1a00*/  FFMA.RZ R7, R19, R13.reuse, R16.reuse ;  /* 0x0000000d13077223 */ /* 0x180fe2000000c010 */
[----:B------:R-:W-:Y:S01]  /*1a10*/  IADD3 R12, PT, PT, R3, 0x20, RZ ;  /* 0x00000020030c7810 */ /* 0x000fe20007ffe0ff */
[CCC-:B------:R-:W-:Y:S01]  /*1a20*/  FFMA.RP R8, R19.reuse, R13.reuse, R16.reuse ;  /* 0x0000000d13087223 */ /* 0x1c0fe20000008010 */
[----:B------:R-:W-:Y:S01]  /*1a30*/  FFMA.RM R13, R19, R13, R16 ;  /* 0x0000000d130d7223 */ /* 0x000fe20000004010 */
[----:B------:R-:W-:Y:S02]  /*1a40*/  ISETP.NE.AND P3, PT, R3, RZ, PT ;  /* 0x000000ff0300720c */ /* 0x000fe40003f65270 */
[----:B------:R-:W-:Y:S02]  /*1a50*/  LOP3.LUT R7, R7, 0x7fffff, RZ, 0xc0, !PT ;  /* 0x007fffff07077812 */ /* 0x000fe400078ec0ff */
[----:B------:R-:W-:Y:S02]  /*1a60*/  ISETP.NE.AND P1, PT, R3, RZ, PT ;  /* 0x000000ff0300720c */ /* 0x000fe40003f25270 */
[----:B------:R-:W-:-:S02]  /*1a70*/  LOP3.LUT R7, R7, 0x800000, RZ, 0xfc, !PT ;  /* 0x0080000007077812 */ /* 0x000fc400078efcff */
[----:B------:R-:W-:Y:S02]  /*1a80*/  IADD3 R3, PT, PT, -R3, RZ, RZ ;  /* 0x000000ff03037210 */ /* 0x000fe40007ffe1ff */
[----:B------:R-:W-:Y:S02]  /*1a90*/  SHF.L.U32 R12, R7, R12, RZ ;  /* 0x0000000c070c7219 */ /* 0x000fe400000006ff */
[----:B------:R-:W-:Y:S02]  /*1aa0*/  FSETP.NEU.FTZ.AND P0, PT, R8, R13, PT ;  /* 0x0000000d0800720b */ /* 0x000fe40003f1d000 */
[----:B------:R-:W-:Y:S02]  /*1ab0*/  SEL R8, R3, RZ, P3 ;  /* 0x000000ff03087207 */ /* 0x000fe40001800000 */
[----:B------:R-:W-:Y:S02]  /*1ac0*/  ISETP.NE.AND P1, PT, R12, RZ, P1 ;  /* 0x000000ff0c00720c */ /* 0x000fe40000f25270 */
[----:B------:R-:W-:-:S02]  /*1ad0*/  SHF.R.U32.HI R8, RZ, R8, R7 ;  /* 0x00000008ff087219 */ /* 0x000fc40000011607 */
[----:B------:R-:W-:Y:S02]  /*1ae0*/  PLOP3.LUT P0, PT, P0, P1, PT, 0xf8, 0x8f ;  /* 0x00000000008f781c */ /* 0x000fe40000703f70 */
[----:B------:R-:W-:Y:S02]  /*1af0*/  SHF.R.U32.HI R7, RZ, 0x1, R8 ;  /* 0x00000001ff077819 */ /* 0x000fe40000011608 */
[----:B------:R-:W-:-:S04]  /*1b00*/  SEL R12, RZ, 0x1, !P0 ;  /* 0x00000001ff0c7807 */ /* 0x000fc80004000000 */
[----:B------:R-:W-:-:S04]  /*1b10*/  LOP3.LUT R3, R12, 0x1, R7, 0xf8, !PT ;  /* 0x000000010c037812 */ /* 0x000fc800078ef807 */
[----:B------:R-:W-:-:S04]  /*1b20*/  LOP3.LUT R8, R3, R8, RZ, 0xc0, !PT ;  /* 0x0000000803087212 */ /* 0x000fc800078ec0ff */
[----:B------:R-:W-:-:S04]  /*1b30*/  IADD3 R7, PT, PT, R7, R8, RZ ;  /* 0x0000000807077210 */ /* 0x000fc80007ffe0ff */
[----:B------:R-:W-:Y:S01]  /*1b40*/  LOP3.LUT R0, R7, R0, RZ, 0xfc, !PT ;  /* 0x0000000007007212 */ /* 0x000fe200078efcff */
[----:B------:R-:W-:Y:S06]  /*1b50*/  BRA `(.L_x_47) ;  /* 0x0000000000107947 */ /* 0x000fec0003800000 */
.L_x_46:
[----:B------:R-:W-:-:S04]  /*1b60*/  LOP3.LUT R0, R0, 0x80000000, RZ, 0xc0, !PT ;  /* 0x8000000000007812 */ /* 0x000fc800078ec0ff */
[----:B------:R-:W-:Y:S01]  /*1b70*/  LOP3.LUT R0, R0, 0x7f800000, RZ, 0xfc, !PT ;  /* 0x7f80000000007812 */ /* 0x000fe200078efcff */
[----:B------:R-:W-:Y:S06]  /*1b80*/  BRA `(.L_x_47) ;  /* 0x0000000000047947 */ /* 0x000fec0003800000 */
.L_x_45:
[----:B------:R-:W-:-:S07]  /*1b90*/  LEA R0, R7, R0, 0x17 ;  /* 0x0000000007007211 */ /* 0x000fce00078eb8ff */
.L_x_47:
[----:B------:R-:W-:Y:S05]  /*1ba0*/  BSYNC.RECONVERGENT B1 ;  /* 0x0000000000017941 */ /* 0x000fea0003800200 */
.L_x_44:
[----:B------:R-:W-:Y:S05]  /*1bb0*/  BRA `(.L_x_48) ;  /* 0x0000000000207947 */ /* 0x000fea0003800000 */
.L_x_43:
[----:B------:R-:W-:-:S04]  /*1bc0*/  LOP3.LUT R0, R0, 0x80000000, R3, 0x48, !PT ;  /* 0x8000000000007812 */ /* 0x000fc800078e4803 */
[----:B------:R-:W-:Y:S01]  /*1bd0*/  LOP3.LUT R0, R0, 0x7f800000, RZ, 0xfc, !PT ;  /* 0x7f80000000007812 */ /* 0x000fe200078efcff */
[----:B------:R-:W-:Y:S06]  /*1be0*/  BRA `(.L_x_48) ;  /* 0x0000000000147947 */ /* 0x000fec0003800000 */
.L_x_42:
[----:B------:R-:W-:Y:S01]  /*1bf0*/  LOP3.LUT R0, R0, 0x80000000, R3, 0x48, !PT ;  /* 0x8000000000007812 */ /* 0x000fe200078e4803 */
[----:B------:R-:W-:Y:S06]  /*1c00*/  BRA `(.L_x_48) ;  /* 0x00000000000c7947 */ /* 0x000fec0003800000 */
.L_x_41:
[----:B------:R-:W0:Y:S01]  /*1c10*/  MUFU.RSQ R0, -QNAN ;  /* 0xffc0000000007908 */ /* 0x000e220000001400 */
[----:B------:R-:W-:Y:S05]  /*1c20*/  BRA `(.L_x_48) ;  /* 0x0000000000047947 */ /* 0x000fea0003800000 */
.L_x_40:
[----:B------:R-:W-:-:S07]  /*1c30*/  FADD.FTZ R0, R3, R0 ;  /* 0x0000000003007221 */ /* 0x000fce0000010000 */
.L_x_48:
[----:B------:R-:W-:Y:S05]  /*1c40*/  BSYNC.RECONVERGENT B0 ;  /* 0x0000000000007941 */ /* 0x000fea0003800200 */
.L_x_38:
[----:B------:R-:W-:-:S04]  /*1c50*/  HFMA2 R7, -RZ, RZ, 0, 0 ;  /* 0x00000000ff077431 */ /* 0x000fc800000001ff */
[----:B0-----:R-:W-:Y:S05]  /*1c60*/  RET.REL.NODEC R6 `(_Z20spectral_func_kernelPfS_S_S_S_i) ;  /* 0xffffffe006e47950 */ /* 0x001fea0003c3ffff */
.L_x_49:
[----:B------:R-:W-:-:S00]  /*1c70*/  BRA `(.L_x_49) ;  /* 0xfffffffc00fc7947 */ /* 0x000fc0000383ffff */
[----:B------:R-:W-:-:S00]  /*1c80*/  NOP ;  /* 0x0000000000007918 */ /* 0x000fc00000000000 */
[----:B------:R-:W-:-:S00]  /*1c90*/  NOP ;  /* 0x0000000000007918 */ /* 0x000fc00000000000 */
[----:B------:R-:W-:-:S00]  /*1ca0*/  NOP ;  /* 0x0000000000007918 */ /* 0x000fc00000000000 */
[----:B------:R-:W-:-:S00]  /*1cb0*/  NOP ;  /* 0x0000000000007918 */ /* 0x000fc00000000000 */
[----:B------:R-:W-:-:S00]  /*1cc0*/  NOP ;  /* 0x0000000000007918 */ /* 0x000fc00000000000 */
[----:B------:R-:W-:-:S00]  /*1cd0*/  NOP ;  /* 0x0000000000007918 */ /* 0x000fc00000000000 */
[----:B------:R-:W-:-:S00]  /*1ce0*/  NOP ;  /* 0x0000000000007918 */ /* 0x000fc00000000000 */
[----:B------:R-:W-:-:S00]  /*1cf0*/  NOP ;  /* 0x0000000000007918 */ /* 0x000fc00000000000 */
.L_x_52:


//--------------------- .text._Z13square_kernelPfS_i --------------------------
	.section	.text._Z13square_kernelPfS_i,"ax",@progbits
	.align	128
        .global         _Z13square_kernelPfS_i
        .type           _Z13square_kernelPfS_i,@function
        .size           _Z13square_kernelPfS_i,(.L_x_54 - _Z13square_kernelPfS_i)
        .other          _Z13square_kernelPfS_i,@"STO_CUDA_ENTRY STV_DEFAULT"
_Z13square_kernelPfS_i:
.text._Z13square_kernelPfS_i:
        /* <DEDUP_REMOVED lines=8> */
[----:B------:R-:W0:Y:S01]  /*0080*/  LDC.64 R6, c[0x0][0x380] ;  /* 0x0000e000ff067b82 */ /* 0x000e220000000a00 */
[----:B------:R-:W1:Y:S01]  /*0090*/  LDCU UR4, c[0x0][0x370] ;  /* 0x00006e00ff0477ac */ /* 0x000e620008000800 */
[----:B------:R-:W2:Y:S06]  /*00a0*/  LDCU.64 UR6, c[0x0][0x358] ;  /* 0x00006b00ff0677ac */ /* 0x000eac0008000a00 */
[----:B------:R-:W3:Y:S01]  /*00b0*/  LDC.64 R8, c[0x0][0x388] ;  /* 0x0000e200ff087b82 */ /* 0x000ee20000000a00 */
[----:B-1----:R-:W-:-:S07]  /*00c0*/  IMAD R11, R11, UR4, RZ ;  /* 0x000000040b0b7c24 */ /* 0x002fce000f8e02ff */
.L_x_50:
[----:B0-----:R-:W-:-:S06]  /*00d0*/  IMAD.WIDE R2, R0, 0x4, R6 ;  /* 0x0000000400027825 */ /* 0x001fcc00078e0206 */
[----:B--2---:R-:W2:Y:S01]  /*00e0*/  LDG.E R2, desc[UR6][R2.64] ;  /* 0x0000000602027981 */ /* 0x004ea2000c1e1900 */
[----:B-1-3--:R-:W-:Y:S01]  /*00f0*/  IMAD.WIDE R4, R0, 0x4, R8 ;  /* 0x0000000400047825 */ /* 0x00afe200078e0208 */
[----:B------:R-:W-:-:S04]  /*0100*/  IADD3 R0, PT, PT, R11, R0, RZ ;  /* 0x000000000b007210 */ /* 0x000fc80007ffe0ff */
[----:B------:R-:W-:Y:S01]  /*0110*/  ISETP.GE.AND P0, PT, R0, UR5, PT ;  /* 0x0000000500007c0c */ /* 0x000fe2000bf06270 */
[----:B--2---:R-:W-:-:S05]  /*0120*/  FMUL R13, R2, R2 ;  /* 0x00000002020d7220 */ /* 0x004fca0000400000 */
[----:B------:R1:W-:Y:S07]  /*0130*/  STG.E desc[UR6][R4.64], R13 ;  /* 0x0000000d04007986 */ /* 0x0003ee000c101906 */
[----:B------:R-:W-:Y:S05]  /*0140*/  @!P0 BRA `(.L_x_50) ;  /* 0xfffffffc00e08947 */ /* 0x000fea000383ffff */
[----:B------:R-:W-:Y:S05]  /*0150*/  EXIT ;  /* 0x000000000000794d */ /* 0x000fea0003800000 */
.L_x_51:
        /* <DEDUP_REMOVED lines=10> */
.L_x_54:


//--------------------- .nv.shared.reserved.0     --------------------------
	.section	.nv.shared.reserved.0,"aw",@nobits
	.weak		__nv_reservedSMEM_offset_0_alias
	.size		__nv_reservedSMEM_offset_0_alias, 0, 64
	.other		__nv_reservedSMEM_offset_0_alias,@"STO_CUDA_RESERVED_SHARED STV_DEFAULT"
__nv_reservedSMEM_offset_0_alias:
	.zero		0
	.zero		64


//--------------------- .nv.constant0._Z20spectral_func_kernelPfS_S_S_S_i --------------------------
	.section	.nv.constant0._Z20spectral_func_kernelPfS_S_S_S_i,"a",@progbits
	.sectionflags	@""
	.align	4
.nv.constant0._Z20spectral_func_kernelPfS_S_S_S_i:
	.zero		940


//--------------------- .nv.constant0._Z13square_kernelPfS_i --------------------------
	.section	.nv.constant0._Z13square_kernelPfS_i,"a",@progbits
	.sectionflags	@""
	.align	4
.nv.constant0._Z13square_kernelPfS_i:
	.zero		916


//--------------------- SYMBOLS --------------------------

	.type		.nv.reservedSmem.offset0,@object
	.size		.nv.reservedSmem.offset0,0x4
